//
// Generated by NVIDIA NVVM Compiler
//
// Compiler Build ID: CL-36424714
// Cuda compilation tools, release 13.0, V13.0.88
// Based on NVVM 20.0.0
//

.version 9.0
.target sm_100
.address_size 64

	// .globl	_Z15matrixMulKernelPfS_S_ii
// _ZZ15matrixMulKernelPfS_S_iiE6tile_A has been demoted
// _ZZ15matrixMulKernelPfS_S_iiE6tile_B has been demoted

.visible .entry _Z15matrixMulKernelPfS_S_ii(
	.param .u64 .ptr .align 1 _Z15matrixMulKernelPfS_S_ii_param_0,
	.param .u64 .ptr .align 1 _Z15matrixMulKernelPfS_S_ii_param_1,
	.param .u64 .ptr .align 1 _Z15matrixMulKernelPfS_S_ii_param_2,
	.param .u32 _Z15matrixMulKernelPfS_S_ii_param_3,
	.param .u32 _Z15matrixMulKernelPfS_S_ii_param_4
)
{
	.reg .pred 	%p<12>;
	.reg .b32 	%r<45>;
	.reg .b32 	%f<63>;
	.reg .b64 	%rd<13>;
	// demoted variable
	.shared .align 4 .b8 _ZZ15matrixMulKernelPfS_S_iiE6tile_A[1024];
	// demoted variable
	.shared .align 4 .b8 _ZZ15matrixMulKernelPfS_S_iiE6tile_B[1024];
	ld.param.u64 	%rd3, [_Z15matrixMulKernelPfS_S_ii_param_0];
	ld.param.u64 	%rd4, [_Z15matrixMulKernelPfS_S_ii_param_1];
	ld.param.u64 	%rd5, [_Z15matrixMulKernelPfS_S_ii_param_2];
	ld.param.u32 	%r24, [_Z15matrixMulKernelPfS_S_ii_param_3];
	ld.param.u32 	%r25, [_Z15matrixMulKernelPfS_S_ii_param_4];
	mov.u32 	%r26, %ctaid.y;
	shl.b32 	%r27, %r26, 4;
	mov.u32 	%r42, %tid.y;
	add.s32 	%r2, %r27, %r42;
	mov.u32 	%r28, %ctaid.x;
	shl.b32 	%r3, %r28, 4;
	mov.u32 	%r40, %tid.x;
	add.s32 	%r5, %r3, %r40;
	setp.lt.s32 	%p1, %r24, -14;
	mov.f32 	%f62, 0f00000000;
	@%p1 bra 	$L__BB0_7;
	add.s32 	%r29, %r24, -1;
	shr.s32 	%r30, %r29, 31;
	shr.u32 	%r31, %r30, 28;
	add.s32 	%r32, %r29, %r31;
	shr.s32 	%r33, %r32, 4;
	neg.s32 	%r44, %r33;
	shl.b32 	%r34, %r42, 6;
	mov.u32 	%r35, _ZZ15matrixMulKernelPfS_S_iiE6tile_A;
	add.s32 	%r6, %r35, %r34;
	shl.b32 	%r36, %r40, 2;
	add.s32 	%r7, %r6, %r36;
	mov.u32 	%r37, _ZZ15matrixMulKernelPfS_S_iiE6tile_B;
	add.s32 	%r9, %r37, %r36;
	add.s32 	%r8, %r9, %r34;
	mad.lo.s32 	%r38, %r42, %r25, %r40;
	add.s32 	%r43, %r38, %r3;
	shl.b32 	%r12, %r25, 4;
	mad.lo.s32 	%r41, %r24, %r2, %r40;
	cvta.to.global.u64 	%rd1, %rd3;
	cvta.to.global.u64 	%rd2, %rd4;
	mov.f32 	%f62, 0f00000000;
$L__BB0_2:
	setp.ge.s32 	%p2, %r2, %r24;
	setp.ge.u32 	%p3, %r40, %r24;
	mov.f32 	%f60, 0f00000000;
	or.pred  	%p4, %p2, %p3;
	@%p4 bra 	$L__BB0_4;
	mul.wide.u32 	%rd6, %r41, 4;
	add.s64 	%rd7, %rd1, %rd6;
	ld.global.f32 	%f60, [%rd7];
$L__BB0_4:
	setp.ge.s32 	%p5, %r5, %r25;
	st.shared.f32 	[%r7], %f60;
	setp.ge.u32 	%p6, %r42, %r24;
	mov.f32 	%f61, 0f00000000;
	or.pred  	%p7, %p5, %p6;
	@%p7 bra 	$L__BB0_6;
	mul.wide.u32 	%rd8, %r43, 4;
	add.s64 	%rd9, %rd2, %rd8;
	ld.global.f32 	%f61, [%rd9];
$L__BB0_6:
	st.shared.f32 	[%r8], %f61;
	bar.sync 	0;
	ld.shared.f32 	%f12, [%r6];
	ld.shared.f32 	%f13, [%r9];
	fma.rn.f32 	%f14, %f12, %f13, %f62;
	ld.shared.f32 	%f15, [%r6+4];
	ld.shared.f32 	%f16, [%r9+64];
	fma.rn.f32 	%f17, %f15, %f16, %f14;
	ld.shared.f32 	%f18, [%r6+8];
	ld.shared.f32 	%f19, [%r9+128];
	fma.rn.f32 	%f20, %f18, %f19, %f17;
	ld.shared.f32 	%f21, [%r6+12];
	ld.shared.f32 	%f22, [%r9+192];
	fma.rn.f32 	%f23, %f21, %f22, %f20;
	ld.shared.f32 	%f24, [%r6+16];
	ld.shared.f32 	%f25, [%r9+256];
	fma.rn.f32 	%f26, %f24, %f25, %f23;
	ld.shared.f32 	%f27, [%r6+20];
	ld.shared.f32 	%f28, [%r9+320];
	fma.rn.f32 	%f29, %f27, %f28, %f26;
	ld.shared.f32 	%f30, [%r6+24];
	ld.shared.f32 	%f31, [%r9+384];
	fma.rn.f32 	%f32, %f30, %f31, %f29;
	ld.shared.f32 	%f33, [%r6+28];
	ld.shared.f32 	%f34, [%r9+448];
	fma.rn.f32 	%f35, %f33, %f34, %f32;
	ld.shared.f32 	%f36, [%r6+32];
	ld.shared.f32 	%f37, [%r9+512];
	fma.rn.f32 	%f38, %f36, %f37, %f35;
	ld.shared.f32 	%f39, [%r6+36];
	ld.shared.f32 	%f40, [%r9+576];
	fma.rn.f32 	%f41, %f39, %f40, %f38;
	ld.shared.f32 	%f42, [%r6+40];
	ld.shared.f32 	%f43, [%r9+640];
	fma.rn.f32 	%f44, %f42, %f43, %f41;
	ld.shared.f32 	%f45, [%r6+44];
	ld.shared.f32 	%f46, [%r9+704];
	fma.rn.f32 	%f47, %f45, %f46, %f44;
	ld.shared.f32 	%f48, [%r6+48];
	ld.shared.f32 	%f49, [%r9+768];
	fma.rn.f32 	%f50, %f48, %f49, %f47;
	ld.shared.f32 	%f51, [%r6+52];
	ld.shared.f32 	%f52, [%r9+832];
	fma.rn.f32 	%f53, %f51, %f52, %f50;
	ld.shared.f32 	%f54, [%r6+56];
	ld.shared.f32 	%f55, [%r9+896];
	fma.rn.f32 	%f56, %f54, %f55, %f53;
	ld.shared.f32 	%f57, [%r6+60];
	ld.shared.f32 	%f58, [%r9+960];
	fma.rn.f32 	%f62, %f57, %f58, %f56;
	bar.sync 	0;
	add.s32 	%r44, %r44, 1;
	add.s32 	%r43, %r43, %r12;
	add.s32 	%r42, %r42, 16;
	add.s32 	%r41, %r41, 16;
	add.s32 	%r40, %r40, 16;
	setp.ne.s32 	%p8, %r44, 1;
	@%p8 bra 	$L__BB0_2;
$L__BB0_7:
	setp.ge.s32 	%p9, %r2, %r24;
	setp.ge.s32 	%p10, %r5, %r25;
	or.pred  	%p11, %p9, %p10;
	@%p11 bra 	$L__BB0_9;
	mad.lo.s32 	%r39, %r25, %r2, %r5;
	cvta.to.global.u64 	%rd10, %rd5;
	mul.wide.s32 	%rd11, %r39, 4;
	add.s64 	%rd12, %rd10, %rd11;
	st.global.f32 	[%rd12], %f62;
$L__BB0_9:
	ret;

}


// ===== COMPILED SASS (sm_100) =====

	.target	sm_100

	.elftype	@"ET_EXEC"


//--------------------- .note.nv.tkinfo           --------------------------
	.section	.note.nv.tkinfo,"",@"SHT_NOTE"
	.sectionflags	@"SHF_NOTE_NV_TKINFO"
	.tkinfo
        /*0018*/ 	.word	0x00000002
        /*0030*/ 	.string	""
        /*0030*/ 	.string	"ptxas"
        /*0030*/ 	.string	"Cuda compilation tools, release 13.0, V13.0.88"
        /*0030*/ 	.string	"Build cuda_13.0.r13.0/compiler.36424714_0"
        /*0030*/ 	.string	"-arch sm_100 -m 64 "



//--------------------- .note.nv.cuinfo           --------------------------
	.section	.note.nv.cuinfo,"",@"SHT_NOTE"
	.sectionflags	@"SHF_NOTE_NV_CUINFO"
        /*0018*/ 	.short	0x0002
        /*001a*/ 	.short	0x0064
        /*001c*/ 	.short	0x0082
	.zero		2


//--------------------- .nv.info                  --------------------------
	.section	.nv.info,"",@"SHT_CUDA_INFO"
	.align	4


	//----- nvinfo : EIATTR_REGCOUNT
	.align		4
        /*0000*/ 	.byte	0x04, 0x2f
        /*0002*/ 	.short	(.L_1 - .L_0)
	.align		4
.L_0:
        /*0004*/ 	.word	index@(_Z15matrixMulKernelPfS_S_ii)
        /*0008*/ 	.word	0x00000020


	//----- nvinfo : EIATTR_FRAME_SIZE
	.align		4
.L_1:
        /*000c*/ 	.byte	0x04, 0x11
        /*000e*/ 	.short	(.L_3 - .L_2)
	.align		4
.L_2:
        /*0010*/ 	.word	index@(_Z15matrixMulKernelPfS_S_ii)
        /*0014*/ 	.word	0x00000000


	//----- nvinfo : EIATTR_MIN_STACK_SIZE
	.align		4
.L_3:
        /*0018*/ 	.byte	0x04, 0x12
        /*001a*/ 	.short	(.L_5 - .L_4)
	.align		4
.L_4:
        /*001c*/ 	.word	index@(_Z15matrixMulKernelPfS_S_ii)
        /*0020*/ 	.word	0x00000000
.L_5:


//--------------------- .nv.compat                --------------------------
	.section	.nv.compat,"",@"SHT_CUDA_COMPAT_INFO"
	.align	4
        /*0000*/ 	.byte	0x02, 0x09, 0x00, 0x00, 0x02, 0x02, 0x01, 0x00, 0x02, 0x05, 0x05, 0x00, 0x03, 0x07, 0x01, 0x01
        /*0010*/ 	.byte	0x02, 0x03, 0x00, 0x00, 0x02, 0x06, 0x01, 0x00, 0x04, 0x0b, 0x08, 0x00, 0x09, 0x00, 0x00, 0x00
        /*0020*/ 	.byte	0x00, 0x00, 0x00, 0x00


//--------------------- .nv.info._Z15matrixMulKernelPfS_S_ii --------------------------
	.section	.nv.info._Z15matrixMulKernelPfS_S_ii,"",@"SHT_CUDA_INFO"
	.sectionflags	@""
	.align	4


	//----- nvinfo : EIATTR_CUDA_API_VERSION
	.align		4
        /*0000*/ 	.byte	0x04, 0x37
        /*0002*/ 	.short	(.L_7 - .L_6)
.L_6:
        /*0004*/ 	.word	0x00000082


	//----- nvinfo : EIATTR_KPARAM_INFO
	.align		4
.L_7:
        /*0008*/ 	.byte	0x04, 0x17
        /*000a*/ 	.short	(.L_9 - .L_8)
.L_8:
        /*000c*/ 	.word	0x00000000
        /*0010*/ 	.short	0x0004
        /*0012*/ 	.short	0x001c
        /*0014*/ 	.byte	0x00, 0xf0, 0x11, 0x00


	//----- nvinfo : EIATTR_KPARAM_INFO
	.align		4
.L_9:
        /*0018*/ 	.byte	0x04, 0x17
        /*001a*/ 	.short	(.L_11 - .L_10)
.L_10:
        /*001c*/ 	.word	0x00000000
        /*0020*/ 	.short	0x0003
        /*0022*/ 	.short	0x0018
        /*0024*/ 	.byte	0x00, 0xf0, 0x11, 0x00


	//----- nvinfo : EIATTR_KPARAM_INFO
	.align		4
.L_11:
        /*0028*/ 	.byte	0x04, 0x17
        /*002a*/ 	.short	(.L_13 - .L_12)
.L_12:
        /*002c*/ 	.word	0x00000000
        /*0030*/ 	.short	0x0002
        /*0032*/ 	.short	0x0010
        /*0034*/ 	.byte	0x00, 0xf5, 0x21, 0x00


	//----- nvinfo : EIATTR_KPARAM_INFO
	.align		4
.L_13:
        /*0038*/ 	.byte	0x04, 0x17
        /*003a*/ 	.short	(.L_15 - .L_14)
.L_14:
        /*003c*/ 	.word	0x00000000
        /*0040*/ 	.short	0x0001
        /*0042*/ 	.short	0x0008
        /*0044*/ 	.byte	0x00, 0xf5, 0x21, 0x00


	//----- nvinfo : EIATTR_KPARAM_INFO
	.align		4
.L_15:
        /*0048*/ 	.byte	0x04, 0x17
        /*004a*/ 	.short	(.L_17 - .L_16)
.L_16:
        /*004c*/ 	.word	0x00000000
        /*0050*/ 	.short	0x0000
        /*0052*/ 	.short	0x0000
        /*0054*/ 	.byte	0x00, 0xf5, 0x21, 0x00


	//----- nvinfo : EIATTR_SPARSE_MMA_MASK
	.align		4
.L_17:
        /*0058*/ 	.byte	0x03, 0x50
        /*005a*/ 	.short	0x0000


	//----- nvinfo : EIATTR_MAXREG_COUNT
	.align		4
        /*005c*/ 	.byte	0x03, 0x1b
        /*005e*/ 	.short	0x00ff


	//----- nvinfo : EIATTR_NUM_BARRIERS
	.align		4
        /*0060*/ 	.byte	0x02, 0x4c
        /*0062*/ 	.byte	0x01
	.zero		1


	//----- nvinfo : EIATTR_MERCURY_ISA_VERSION
	.align		4
        /*0064*/ 	.byte	0x03, 0x5f
        /*0066*/ 	.short	0x0101


	//----- nvinfo : EIATTR_VRC_CTA_INIT_COUNT
	.align		4
        /*0068*/ 	.byte	0x02, 0x4a
	.zero		1
	.zero		1


	//----- nvinfo : EIATTR_EXIT_INSTR_OFFSETS
	.align		4
        /*006c*/ 	.byte	0x04, 0x1c
        /*006e*/ 	.short	(.L_19 - .L_18)


	//   ....[0]....
.L_18:
        /*0070*/ 	.word	0x00000600


	//   ....[1]....
        /*0074*/ 	.word	0x00000650


	//----- nvinfo : EIATTR_CBANK_PARAM_SIZE
	.align		4
.L_19:
        /*0078*/ 	.byte	0x03, 0x19
        /*007a*/ 	.short	0x0020


	//----- nvinfo : EIATTR_PARAM_CBANK
	.align		4
        /*007c*/ 	.byte	0x04, 0x0a
        /*007e*/ 	.short	(.L_21 - .L_20)
	.align		4
.L_20:
        /*0080*/ 	.word	index@(.nv.constant0._Z15matrixMulKernelPfS_S_ii)
        /*0084*/ 	.short	0x0380
        /*0086*/ 	.short	0x0020


	//----- nvinfo : EIATTR_SW_WAR
	.align		4
.L_21:
        /*0088*/ 	.byte	0x04, 0x36
        /*008a*/ 	.short	(.L_23 - .L_22)
.L_22:
        /*008c*/ 	.word	0x00000008
.L_23:


//--------------------- .nv.callgraph             --------------------------
	.section	.nv.callgraph,"",@"SHT_CUDA_CALLGRAPH"
	.align	4
	.sectionentsize	8
	.align		4
        /*0000*/ 	.word	0x00000000
	.align		4
        /*0004*/ 	.word	0xffffffff
	.align		4
        /*0008*/ 	.word	0x00000000
	.align		4
        /*000c*/ 	.word	0xfffffffe
	.align		4
        /*0010*/ 	.word	0x00000000
	.align		4
        /*0014*/ 	.word	0xfffffffd
	.align		4
        /*0018*/ 	.word	0x00000000
	.align		4
        /*001c*/ 	.word	0xfffffffc


//--------------------- .text._Z15matrixMulKernelPfS_S_ii --------------------------
	.section	.text._Z15matrixMulKernelPfS_S_ii,"ax",@progbits
	.align	128
        .global         _Z15matrixMulKernelPfS_S_ii
        .type           _Z15matrixMulKernelPfS_S_ii,@function
        .size           _Z15matrixMulKernelPfS_S_ii,(.L_x_3 - _Z15matrixMulKernelPfS_S_ii)
        .other          _Z15matrixMulKernelPfS_S_ii,@"STO_CUDA_ENTRY STV_DEFAULT"
_Z15matrixMulKernelPfS_S_ii:
.text._Z15matrixMulKernelPfS_S_ii:
[----:B------:R-:W-:Y:S01]  /*0000*/  LDC R1, c[0x0][0x37c] ;  /* 0x0000df00ff017b82 */ /* 0x000fe20000000800 */
[----:B------:R-:W0:Y:S01]  /*0010*/  S2R R5, SR_CTAID.X ;  /* 0x0000000000057919 */ /* 0x000e220000002500 */
[----:B------:R-:W1:Y:S01]  /*0020*/  LDCU UR8, c[0x0][0x398] ;  /* 0x00007300ff0877ac */ /* 0x000e620008000800 */
[----:B------:R-:W-:Y:S01]  /*0030*/  HFMA2 R21, -RZ, RZ, 0, 0 ;  /* 0x00000000ff157431 */ /* 0x000fe200000001ff */
[----:B------:R-:W0:Y:S01]  /*0040*/  S2R R12, SR_TID.X ;  /* 0x00000000000c7919 */ /* 0x000e220000002100 */
[----:B------:R-:W2:Y:S01]  /*0050*/  LDCU UR14, c[0x0][0x39c] ;  /* 0x00007380ff0e77ac */ /* 0x000ea20008000800 */
[----:B------:R-:W3:Y:S01]  /*0060*/  S2R R3, SR_CTAID.Y ;  /* 0x0000000000037919 */ /* 0x000ee20000002600 */
[----:B------:R-:W4:Y:S01]  /*0070*/  LDCU.64 UR12, c[0x0][0x358] ;  /* 0x00006b00ff0c77ac */ /* 0x000f220008000a00 */
[----:B------:R-:W3:Y:S01]  /*0080*/  S2R R2, SR_TID.Y ;  /* 0x0000000000027919 */ /* 0x000ee20000002200 */
[----:B-1----:R-:W-:Y:S01]  /*0090*/  UISETP.GE.AND UP0, UPT, UR8, -0xe, UPT ;  /* 0xfffffff20800788c */ /* 0x002fe2000bf06270 */
[----:B0-----:R-:W-:-:S04]  /*00a0*/  LEA R0, R5, R12, 0x4 ;  /* 0x0000000c05007211 */ /* 0x001fc800078e20ff */
[----:B--2---:R-:W-:Y:S02]  /*00b0*/  ISETP.GE.AND P0, PT, R0, UR14, PT ;  /* 0x0000000e00007c0c */ /* 0x004fe4000bf06270 */
[----:B---3--:R-:W-:Y:S02]  /*00c0*/  LEA R3, R3, R2, 0x4 ;  /* 0x0000000203037211 */ /* 0x008fe400078e20ff */
[----:B----4-:R-:W-:Y:S09]  /*00d0*/  BRA.U !UP0, `(.L_x_0) ;  /* 0x0000000508447547 */ /* 0x010ff2000b800000 */
[----:B------:R-:W0:Y:S01]  /*00e0*/  S2UR UR7, SR_CgaCtaId ;  /* 0x00000000000779c3 */ /* 0x000e220000008800 */
[----:B------:R-:W1:Y:S01]  /*00f0*/  LDCU UR11, c[0x0][0x39c] ;  /* 0x00007380ff0b77ac */ /* 0x000e620008000800 */
[----:B------:R-:W-:Y:S01]  /*0100*/  MOV R21, RZ ;  /* 0x000000ff00157202 */ /* 0x000fe20000000f00 */
[----:B------:R-:W-:Y:S01]  /*0110*/  IMAD R13, R3, UR8, R12 ;  /* 0x00000008030d7c24 */ /* 0x000fe2000f8e020c */
[----:B------:R-:W-:Y:S01]  /*0120*/  UMOV UR6, 0x400 ;  /* 0x0000040000067882 */ /* 0x000fe20000000000 */
[----:B------:R-:W-:-:S03]  /*0130*/  UIADD3 UR4, UPT, UPT, UR8, -0x1, URZ ;  /* 0xffffffff08047890 */ /* 0x000fc6000fffe0ff */
[----:B------:R-:W2:Y:S01]  /*0140*/  LDC R15, c[0x0][0x39c] ;  /* 0x0000e700ff0f7b82 */ /* 0x000ea20000000800 */
[----:B------:R-:W3:Y:S01]  /*0150*/  LDCU UR9, c[0x0][0x398] ;  /* 0x00007300ff0977ac */ /* 0x000ee20008000800 */
[----:B------:R-:W-:-:S04]  /*0160*/  USHF.R.S32.HI UR5, URZ, 0x1f, UR4 ;  /* 0x0000001fff057899 */ /* 0x000fc80008011404 */
[----:B------:R-:W-:Y:S01]  /*0170*/  ULEA.HI UR5, UR5, UR4, URZ, 0x4 ;  /* 0x0000000405057291 */ /* 0x000fe2000f8f20ff */
[----:B-1----:R-:W-:-:S03]  /*0180*/  IMAD R16, R2, UR11, R12 ;  /* 0x0000000b02107c24 */ /* 0x002fc6000f8e020c */
[----:B------:R-:W-:Y:S02]  /*0190*/  USHF.R.S32.HI UR5, URZ, 0x4, UR5 ;  /* 0x00000004ff057899 */ /* 0x000fe40008011405 */
[----:B0-----:R-:W-:Y:S01]  /*01a0*/  ULEA UR10, UR7, UR6, 0x18 ;  /* 0x00000006070a7291 */ /* 0x001fe2000f8ec0ff */
[----:B------:R-:W-:Y:S01]  /*01b0*/  LEA R16, R5, R16, 0x4 ;  /* 0x0000001005107211 */ /* 0x000fe200078e20ff */
[----:B------:R-:W-:Y:S02]  /*01c0*/  UIADD3 UR6, UPT, UPT, UR6, 0x400, URZ ;  /* 0x0000040006067890 */ /* 0x000fe4000fffe0ff */
[----:B------:R-:W-:Y:S02]  /*01d0*/  UIADD3 UR5, UPT, UPT, -UR5, URZ, URZ ;  /* 0x000000ff05057290 */ /* 0x000fe4000fffe1ff */
[----:B------:R-:W-:Y:S01]  /*01e0*/  ULEA UR6, UR7, UR6, 0x18 ;  /* 0x0000000607067291 */ /* 0x000fe2000f8ec0ff */
[----:B------:R-:W-:-:S04]  /*01f0*/  LEA R17, R2, UR10, 0x6 ;  /* 0x0000000a02117c11 */ /* 0x000fc8000f8e30ff */
[C---:B------:R-:W-:Y:S02]  /*0200*/  LEA R18, R12.reuse, R17, 0x2 ;  /* 0x000000110c127211 */ /* 0x040fe400078e10ff */
[----:B------:R-:W-:-:S04]  /*0210*/  LEA R19, R12, UR6, 0x2 ;  /* 0x000000060c137c11 */ /* 0x000fc8000f8e10ff */
[----:B---3--:R-:W-:-:S07]  /*0220*/  LEA R14, R2, R19, 0x6 ;  /* 0x00000013020e7211 */ /* 0x008fce00078e30ff */
.L_x_1:
[----:B------:R-:W-:Y:S01]  /*0230*/  UMOV UR8, UR9 ;  /* 0x0000000900087c82 */ /* 0x000fe20008000000 */
[----:B------:R-:W-:Y:S01]  /*0240*/  HFMA2 R29, -RZ, RZ, 0, 0 ;  /* 0x00000000ff1d7431 */ /* 0x000fe200000001ff */
[----:B------:R-:W-:Y:S02]  /*0250*/  ISETP.GE.U32.AND P2, PT, R12, UR8, PT ;  /* 0x000000080c007c0c */ /* 0x000fe4000bf46070 */
[----:B------:R-:W-:Y:S02]  /*0260*/  ISETP.GE.U32.AND P1, PT, R2, UR8, PT ;  /* 0x0000000802007c0c */ /* 0x000fe4000bf26070 */
[----:B------:R-:W-:Y:S02]  /*0270*/  ISETP.GE.OR P2, PT, R3, UR8, P2 ;  /* 0x0000000803007c0c */ /* 0x000fe40009746670 */
[----:B--2---:R-:W-:Y:S02]  /*0280*/  ISETP.GE.OR P1, PT, R0, R15, P1 ;  /* 0x0000000f0000720c */ /* 0x004fe40000f26670 */
[----:B------:R-:W-:-:S09]  /*0290*/  MOV R22, RZ ;  /* 0x000000ff00167202 */ /* 0x000fd20000000f00 */
[----:B------:R-:W0:Y:S08]  /*02a0*/  @!P2 LDC.64 R6, c[0x0][0x380] ;  /* 0x0000e000ff06ab82 */ /* 0x000e300000000a00 */
[----:B------:R-:W1:Y:S01]  /*02b0*/  @!P1 LDC.64 R4, c[0x0][0x388] ;  /* 0x0000e200ff049b82 */ /* 0x000e620000000a00 */
[----:B0-----:R-:W-:-:S05]  /*02c0*/  @!P2 IMAD.WIDE.U32 R6, R13, 0x4, R6 ;  /* 0x000000040d06a825 */ /* 0x001fca00078e0006 */
[----:B------:R-:W2:Y:S01]  /*02d0*/  @!P2 LDG.E R29, desc[UR12][R6.64] ;  /* 0x0000000c061da981 */ /* 0x000ea2000c1e1900 */
[----:B-1----:R-:W-:-:S05]  /*02e0*/  @!P1 IMAD.WIDE.U32 R24, R16, 0x4, R4 ;  /* 0x0000000410189825 */ /* 0x002fca00078e0004 */
[----:B------:R-:W3:Y:S01]  /*02f0*/  @!P1 LDG.E R22, desc[UR12][R24.64] ;  /* 0x0000000c18169981 */ /* 0x000ee2000c1e1900 */
[----:B------:R-:W-:-:S04]  /*0300*/  UIADD3 UR5, UPT, UPT, UR5, 0x1, URZ ;  /* 0x0000000105057890 */ /* 0x000fc8000fffe0ff */
[----:B------:R-:W-:Y:S01]  /*0310*/  UISETP.NE.AND UP0, UPT, UR5, 0x1, UPT ;  /* 0x000000010500788c */ /* 0x000fe2000bf05270 */
[----:B------:R-:W-:Y:S02]  /*0320*/  IADD3 R2, PT, PT, R2, 0x10, RZ ;  /* 0x0000001002027810 */ /* 0x000fe40007ffe0ff */
[----:B------:R-:W-:Y:S02]  /*0330*/  IADD3 R12, PT, PT, R12, 0x10, RZ ;  /* 0x000000100c0c7810 */ /* 0x000fe40007ffe0ff */
[----:B------:R-:W-:Y:S02]  /*0340*/  IADD3 R13, PT, PT, R13, 0x10, RZ ;  /* 0x000000100d0d7810 */ /* 0x000fe40007ffe0ff */
[----:B------:R-:W-:Y:S01]  /*0350*/  LEA R16, R15, R16, 0x4 ;  /* 0x000000100f107211 */ /* 0x000fe200078e20ff */
[----:B--2---:R-:W-:Y:S04]  /*0360*/  STS [R18], R29 ;  /* 0x0000001d12007388 */ /* 0x004fe80000000800 */
[----:B---3--:R-:W-:Y:S01]  /*0370*/  STS [R14], R22 ;  /* 0x000000160e007388 */ /* 0x008fe20000000800 */
[----:B------:R-:W-:Y:S06]  /*0380*/  BAR.SYNC.DEFER_BLOCKING 0x0 ;  /* 0x0000000000007b1d */ /* 0x000fec0000010000 */
[----:B------:R-:W-:Y:S04]  /*0390*/  LDS R28, [R19] ;  /* 0x00000000131c7984 */ /* 0x000fe80000000800 */
[----:B------:R-:W0:Y:S04]  /*03a0*/  LDS.128 R8, [R17] ;  /* 0x0000000011087984 */ /* 0x000e280000000c00 */
[----:B------:R-:W1:Y:S04]  /*03b0*/  LDS R29, [R19+0x40] ;  /* 0x00004000131d7984 */ /* 0x000e680000000800 */
[----:B------:R-:W2:Y:S04]  /*03c0*/  LDS R27, [R19+0x80] ;  /* 0x00008000131b7984 */ /* 0x000ea80000000800 */
[----:B------:R-:W3:Y:S04]  /*03d0*/  LDS R26, [R19+0xc0] ;  /* 0x0000c000131a7984 */ /* 0x000ee80000000800 */
[----:B------:R-:W-:Y:S04]  /*03e0*/  LDS R23, [R19+0x100] ;  /* 0x0001000013177984 */ /* 0x000fe80000000800 */
[----:B------:R-:W4:Y:S04]  /*03f0*/  LDS.128 R4, [R17+0x10] ;  /* 0x0000100011047984 */ /* 0x000f280000000c00 */
[----:B------:R-:W5:Y:S04]  /*0400*/  LDS R20, [R19+0x140] ;  /* 0x0001400013147984 */ /* 0x000f680000000800 */
[----:B------:R-:W5:Y:S04]  /*0410*/  LDS R25, [R19+0x180] ;  /* 0x0001800013197984 */ /* 0x000f680000000800 */
[----:B------:R-:W5:Y:S04]  /*0420*/  LDS R22, [R19+0x1c0] ;  /* 0x0001c00013167984 */ /* 0x000f680000000800 */
[----:B------:R-:W-:Y:S01]  /*0430*/  LDS R24, [R19+0x240] ;  /* 0x0002400013187984 */ /* 0x000fe20000000800 */
[----:B0-----:R-:W-:-:S03]  /*0440*/  FFMA R8, R8, R28, R21 ;  /* 0x0000001c08087223 */ /* 0x001fc60000000015 */
[----:B------:R-:W-:Y:S01]  /*0450*/  LDS R21, [R19+0x200] ;  /* 0x0002000013157984 */ /* 0x000fe20000000800 */
[----:B-1----:R-:W-:-:S04]  /*0460*/  FFMA R8, R29, R9, R8 ;  /* 0x000000091d087223 */ /* 0x002fc80000000008 */
[----:B--2---:R-:W-:-:S04]  /*0470*/  FFMA R27, R27, R10, R8 ;  /* 0x0000000a1b1b7223 */ /* 0x004fc80000000008 */
[----:B---3--:R-:W-:Y:S02]  /*0480*/  FFMA R27, R26, R11, R27 ;  /* 0x0000000b1a1b7223 */ /* 0x008fe4000000001b */
[----:B------:R-:W0:Y:S02]  /*0490*/  LDS.128 R8, [R17+0x20] ;  /* 0x0000200011087984 */ /* 0x000e240000000c00 */
[----:B----4-:R-:W-:-:S04]  /*04a0*/  FFMA R23, R4, R23, R27 ;  /* 0x0000001704177223 */ /* 0x010fc8000000001b */
[----:B-----5:R-:W-:Y:S02]  /*04b0*/  FFMA R20, R20, R5, R23 ;  /* 0x0000000514147223 */ /* 0x020fe40000000017 */
[----:B------:R-:W1:Y:S02]  /*04c0*/  LDS R23, [R19+0x280] ;  /* 0x0002800013177984 */ /* 0x000e640000000800 */
[----:B------:R-:W-:Y:S02]  /*04d0*/  FFMA R25, R25, R6, R20 ;  /* 0x0000000619197223 */ /* 0x000fe40000000014 */
[----:B------:R-:W2:Y:S02]  /*04e0*/  LDS R20, [R19+0x2c0] ;  /* 0x0002c00013147984 */ /* 0x000ea40000000800 */
[----:B------:R-:W-:Y:S02]  /*04f0*/  FFMA R27, R22, R7, R25 ;  /* 0x00000007161b7223 */ /* 0x000fe40000000019 */
[----:B------:R-:W-:Y:S04]  /*0500*/  LDS R25, [R19+0x300] ;  /* 0x0003000013197984 */ /* 0x000fe80000000800 */
[----:B------:R-:W3:Y:S04]  /*0510*/  LDS.128 R4, [R17+0x30] ;  /* 0x0000300011047984 */ /* 0x000ee80000000c00 */
[----:B------:R-:W4:Y:S01]  /*0520*/  LDS R22, [R19+0x340] ;  /* 0x0003400013167984 */ /* 0x000f220000000800 */
[----:B0-----:R-:W-:-:S03]  /*0530*/  FFMA R27, R8, R21, R27 ;  /* 0x00000015081b7223 */ /* 0x001fc6000000001b */
[----:B------:R-:W0:Y:S04]  /*0540*/  LDS R21, [R19+0x380] ;  /* 0x0003800013157984 */ /* 0x000e280000000800 */
[----:B------:R-:W5:Y:S01]  /*0550*/  LDS R8, [R19+0x3c0] ;  /* 0x0003c00013087984 */ /* 0x000f620000000800 */
[----:B------:R-:W-:-:S04]  /*0560*/  FFMA R24, R24, R9, R27 ;  /* 0x0000000918187223 */ /* 0x000fc8000000001b */
[----:B-1----:R-:W-:-:S04]  /*0570*/  FFMA R23, R23, R10, R24 ;  /* 0x0000000a17177223 */ /* 0x002fc80000000018 */
[----:B--2---:R-:W-:-:S04]  /*0580*/  FFMA R11, R20, R11, R23 ;  /* 0x0000000b140b7223 */ /* 0x004fc80000000017 */
[----:B---3--:R-:W-:-:S04]  /*0590*/  FFMA R11, R4, R25, R11 ;  /* 0x00000019040b7223 */ /* 0x008fc8000000000b */
[----:B----4-:R-:W-:-:S04]  /*05a0*/  FFMA R22, R22, R5, R11 ;  /* 0x0000000516167223 */ /* 0x010fc8000000000b */
[----:B0-----:R-:W-:-:S04]  /*05b0*/  FFMA R21, R21, R6, R22 ;  /* 0x0000000615157223 */ /* 0x001fc80000000016 */
[----:B-----5:R-:W-:Y:S01]  /*05c0*/  FFMA R21, R8, R7, R21 ;  /* 0x0000000708157223 */ /* 0x020fe20000000015 */
[----:B------:R-:W-:Y:S06]  /*05d0*/  BAR.SYNC.DEFER_BLOCKING 0x0 ;  /* 0x0000000000007b1d */ /* 0x000fec0000010000 */
[----:B------:R-:W-:Y:S05]  /*05e0*/  BRA.U UP0, `(.L_x_1) ;  /* 0xfffffffd00107547 */ /* 0x000fea000b83ffff */
.L_x_0:
[----:B------:R-:W-:-:S13]  /*05f0*/  ISETP.GE.OR P0, PT, R3, UR8, P0 ;  /* 0x0000000803007c0c */ /* 0x000fda0008706670 */
[----:B------:R-:W-:Y:S05]  /*0600*/  @P0 EXIT ;  /* 0x000000000000094d */ /* 0x000fea0003800000 */
[----:B------:R-:W0:Y:S01]  /*0610*/  LDC.64 R4, c[0x0][0x390] ;  /* 0x0000e400ff047b82 */ /* 0x000e220000000a00 */
[----:B------:R-:W-:-:S04]  /*0620*/  IMAD R3, R3, UR14, R0 ;  /* 0x0000000e03037c24 */ /* 0x000fc8000f8e0200 */
[----:B0-----:R-:W-:-:S05]  /*0630*/  IMAD.WIDE R2, R3, 0x4, R4 ;  /* 0x0000000403027825 */ /* 0x001fca00078e0204 */
[----:B------:R-:W-:Y:S01]  /*0640*/  STG.E desc[UR12][R2.64], R21 ;  /* 0x0000001502007986 */ /* 0x000fe2000c10190c */
[----:B------:R-:W-:Y:S05]  /*0650*/  EXIT ;  /* 0x000000000000794d */ /* 0x000fea0003800000 */
.L_x_2:
[----:B------:R-:W-:-:S00]  /*0660*/  BRA `(.L_x_2) ;  /* 0xfffffffc00fc7947 */ /* 0x000fc0000383ffff */
[----:B------:R-:W-:-:S00]  /*0670*/  NOP ;  /* 0x0000000000007918 */ /* 0x000fc00000000000 */
        /* <DEDUP_REMOVED lines=8> */
.L_x_3:


//--------------------- .nv.shared._Z15matrixMulKernelPfS_S_ii --------------------------
	.section	.nv.shared._Z15matrixMulKernelPfS_S_ii,"aw",@nobits
	.sectionflags	@""
	.align	4
.nv.shared._Z15matrixMulKernelPfS_S_ii:
	.zero		3072


//--------------------- .nv.shared.reserved.0     --------------------------
	.section	.nv.shared.reserved.0,"aw",@nobits
	.weak		__nv_reservedSMEM_offset_0_alias
	.size		__nv_reservedSMEM_offset_0_alias, 0, 64
	.other		__nv_reservedSMEM_offset_0_alias,@"STO_CUDA_RESERVED_SHARED STV_DEFAULT"
__nv_reservedSMEM_offset_0_alias:
	.zero		0
	.zero		64


//--------------------- .nv.constant0._Z15matrixMulKernelPfS_S_ii --------------------------
	.section	.nv.constant0._Z15matrixMulKernelPfS_S_ii,"a",@progbits
	.sectionflags	@""
	.align	4
.nv.constant0._Z15matrixMulKernelPfS_S_ii:
	.zero		928


//--------------------- SYMBOLS --------------------------

	.type		.nv.reservedSmem.offset0,@object
	.size		.nv.reservedSmem.offset0,0x4
	.type		.nv.reservedSmem.cap,@object
	.size		.nv.reservedSmem.cap,0x4
